//
// Generated by NVIDIA NVVM Compiler
//
// Compiler Build ID: CL-36424714
// Cuda compilation tools, release 13.0, V13.0.88
// Based on NVVM 20.0.0
//

.version 9.0
.target sm_100
.address_size 64

	// .globl	_Z10threadInfov
.extern .func  (.param .b32 func_retval0) vprintf
(
	.param .b64 vprintf_param_0,
	.param .b64 vprintf_param_1
)
;
.global .align 1 .b8 $str[68] = {84, 104, 114, 101, 97, 100, 73, 100, 120, 58, 32, 37, 100, 44, 32, 98, 108, 111, 99, 107, 73, 100, 120, 58, 32, 37, 100, 44, 32, 66, 108, 111, 99, 107, 68, 105, 109, 58, 32, 37, 100, 44, 32, 69, 102, 102, 101, 99, 116, 105, 118, 101, 32, 84, 104, 114, 101, 97, 100, 32, 73, 68, 58, 32, 37, 100, 10};

.visible .entry _Z10threadInfov()
{
	.local .align 16 .b8 	__local_depot0[16];
	.reg .b64 	%SP;
	.reg .b64 	%SPL;
	.reg .b32 	%r<7>;
	.reg .b64 	%rd<5>;

	mov.u64 	%SPL, __local_depot0;
	cvta.local.u64 	%SP, %SPL;
	add.u64 	%rd1, %SP, 0;
	add.u64 	%rd2, %SPL, 0;
	mov.u32 	%r1, %ctaid.x;
	mov.u32 	%r2, %ntid.x;
	mov.u32 	%r3, %tid.x;
	mad.lo.s32 	%r4, %r1, %r2, %r3;
	st.local.v4.u32 	[%rd2], {%r3, %r1, %r2, %r4};
	mov.u64 	%rd3, $str;
	cvta.global.u64 	%rd4, %rd3;
	{ // callseq 0, 0
	.param .b64 param0;
	st.param.b64 	[param0], %rd4;
	.param .b64 param1;
	st.param.b64 	[param1], %rd1;
	.param .b32 retval0;
	call.uni (retval0), 
	vprintf, 
	(
	param0, 
	param1
	);
	ld.param.b32 	%r5, [retval0];
	} // callseq 0
	ret;

}


// ===== COMPILED SASS (sm_100) =====

	.target	sm_100

	.elftype	@"ET_EXEC"


//--------------------- .note.nv.tkinfo           --------------------------
	.section	.note.nv.tkinfo,"",@"SHT_NOTE"
	.sectionflags	@"SHF_NOTE_NV_TKINFO"
	.tkinfo
        /*0018*/ 	.word	0x00000002
        /*0030*/ 	.string	""
        /*0030*/ 	.string	"ptxas"
        /*0030*/ 	.string	"Cuda compilation tools, release 13.0, V13.0.88"
        /*0030*/ 	.string	"Build cuda_13.0.r13.0/compiler.36424714_0"
        /*0030*/ 	.string	"-arch sm_100 -m 64 "



//--------------------- .note.nv.cuinfo           --------------------------
	.section	.note.nv.cuinfo,"",@"SHT_NOTE"
	.sectionflags	@"SHF_NOTE_NV_CUINFO"
        /*0018*/ 	.short	0x0002
        /*001a*/ 	.short	0x0064
        /*001c*/ 	.short	0x0082
	.zero		2


//--------------------- .nv.info                  --------------------------
	.section	.nv.info,"",@"SHT_CUDA_INFO"
	.align	4


	//----- nvinfo : EIATTR_REGCOUNT
	.align		4
        /*0000*/ 	.byte	0x04, 0x2f
        /*0002*/ 	.short	(.L_2 - .L_1)
	.align		4
.L_1:
        /*0004*/ 	.word	index@(_Z10threadInfov)
        /*0008*/ 	.word	0x00000018


	//----- nvinfo : EIATTR_FRAME_SIZE
	.align		4
.L_2:
        /*000c*/ 	.byte	0x04, 0x11
        /*000e*/ 	.short	(.L_4 - .L_3)
	.align		4
.L_3:
        /*0010*/ 	.word	index@(_Z10threadInfov)
        /*0014*/ 	.word	0x00000010


	//----- nvinfo : EIATTR_MIN_STACK_SIZE
	.align		4
.L_4:
        /*0018*/ 	.byte	0x04, 0x12
        /*001a*/ 	.short	(.L_6 - .L_5)
	.align		4
.L_5:
        /*001c*/ 	.word	index@(_Z10threadInfov)
        /*0020*/ 	.word	0x00000010
.L_6:


//--------------------- .nv.compat                --------------------------
	.section	.nv.compat,"",@"SHT_CUDA_COMPAT_INFO"
	.align	4
        /*0000*/ 	.byte	0x02, 0x09, 0x00, 0x00, 0x02, 0x02, 0x01, 0x00, 0x02, 0x05, 0x05, 0x00, 0x03, 0x07, 0x01, 0x01
        /*0010*/ 	.byte	0x02, 0x03, 0x00, 0x00, 0x02, 0x06, 0x01, 0x00, 0x04, 0x0b, 0x08, 0x00, 0x09, 0x00, 0x00, 0x00
        /*0020*/ 	.byte	0x00, 0x00, 0x00, 0x00


//--------------------- .nv.info._Z10threadInfov  --------------------------
	.section	.nv.info._Z10threadInfov,"",@"SHT_CUDA_INFO"
	.sectionflags	@""
	.align	4


	//----- nvinfo : EIATTR_CUDA_API_VERSION
	.align		4
        /*0000*/ 	.byte	0x04, 0x37
        /*0002*/ 	.short	(.L_8 - .L_7)
.L_7:
        /*0004*/ 	.word	0x00000082


	//----- nvinfo : EIATTR_SPARSE_MMA_MASK
	.align		4
.L_8:
        /*0008*/ 	.byte	0x03, 0x50
        /*000a*/ 	.short	0x0000


	//----- nvinfo : EIATTR_MAXREG_COUNT
	.align		4
        /*000c*/ 	.byte	0x03, 0x1b
        /*000e*/ 	.short	0x00ff


	//----- nvinfo : EIATTR_EXTERNS
	.align		4
        /*0010*/ 	.byte	0x04, 0x0f
        /*0012*/ 	.short	(.L_10 - .L_9)


	//   ....[0]....
	.align		4
.L_9:
        /*0014*/ 	.word	index@(vprintf)


	//----- nvinfo : EIATTR_MERCURY_ISA_VERSION
	.align		4
.L_10:
        /*0018*/ 	.byte	0x03, 0x5f
        /*001a*/ 	.short	0x0101


	//----- nvinfo : EIATTR_VRC_CTA_INIT_COUNT
	.align		4
        /*001c*/ 	.byte	0x02, 0x4a
	.zero		1
	.zero		1


	//----- nvinfo : EIATTR_SYSCALL_OFFSETS
	.align		4
        /*0020*/ 	.byte	0x04, 0x46
        /*0022*/ 	.short	(.L_12 - .L_11)


	//   ....[0]....
.L_11:
        /*0024*/ 	.word	0x00000110


	//----- nvinfo : EIATTR_EXIT_INSTR_OFFSETS
	.align		4
.L_12:
        /*0028*/ 	.byte	0x04, 0x1c
        /*002a*/ 	.short	(.L_14 - .L_13)


	//   ....[0]....
.L_13:
        /*002c*/ 	.word	0x00000120


	//----- nvinfo : EIATTR_SW_WAR
	.align		4
.L_14:
        /*0030*/ 	.byte	0x04, 0x36
        /*0032*/ 	.short	(.L_16 - .L_15)
.L_15:
        /*0034*/ 	.word	0x00000008
.L_16:


//--------------------- .nv.callgraph             --------------------------
	.section	.nv.callgraph,"",@"SHT_CUDA_CALLGRAPH"
	.align	4
	.sectionentsize	8
	.align		4
        /*0000*/ 	.word	0x00000000
	.align		4
        /*0004*/ 	.word	0xffffffff
	.align		4
        /*0008*/ 	.word	index@(_Z10threadInfov)
	.align		4
        /*000c*/ 	.word	index@(vprintf)
	.align		4
        /*0010*/ 	.word	0x00000000
	.align		4
        /*0014*/ 	.word	0xfffffffe
	.align		4
        /*0018*/ 	.word	0x00000000
	.align		4
        /*001c*/ 	.word	0xfffffffd
	.align		4
        /*0020*/ 	.word	0x00000000
	.align		4
        /*0024*/ 	.word	0xfffffffc


//--------------------- .nv.constant4             --------------------------
	.section	.nv.constant4,"a",@progbits
	.align	8
	.align		8
.nv.constant4:
        /*0000*/ 	.dword	vprintf
	.align		8
        /*0008*/ 	.dword	$str


//--------------------- .text._Z10threadInfov     --------------------------
	.section	.text._Z10threadInfov,"ax",@progbits
	.align	128
        .global         _Z10threadInfov
        .type           _Z10threadInfov,@function
        .size           _Z10threadInfov,(.L_x_2 - _Z10threadInfov)
        .other          _Z10threadInfov,@"STO_CUDA_ENTRY STV_DEFAULT"
_Z10threadInfov:
.text._Z10threadInfov:
[----:B------:R-:W0:Y:S01]  /*0000*/  LDC R1, c[0x0][0x37c] ;  /* 0x0000df00ff017b82 */ /* 0x000e220000000800 */
[----:B------:R-:W1:Y:S01]  /*0010*/  S2R R9, SR_CTAID.X ;  /* 0x0000000000097919 */ /* 0x000e620000002500 */
[----:B------:R-:W2:Y:S06]  /*0020*/  LDCU UR5, c[0x0][0x2fc] ;  /* 0x00005f80ff0577ac */ /* 0x000eac0008000800 */
[----:B------:R-:W1:Y:S01]  /*0030*/  LDC R10, c[0x0][0x360] ;  /* 0x0000d800ff0a7b82 */ /* 0x000e620000000800 */
[----:B0-----:R-:W-:Y:S01]  /*0040*/  VIADD R1, R1, 0xfffffff0 ;  /* 0xfffffff001017836 */ /* 0x001fe20000000000 */
[----:B------:R-:W1:Y:S01]  /*0050*/  S2R R8, SR_TID.X ;  /* 0x0000000000087919 */ /* 0x000e620000002100 */
[----:B------:R-:W-:Y:S01]  /*0060*/  MOV R0, 0x0 ;  /* 0x0000000000007802 */ /* 0x000fe20000000f00 */
[----:B------:R-:W0:Y:S04]  /*0070*/  LDCU UR4, c[0x0][0x2f8] ;  /* 0x00005f00ff0477ac */ /* 0x000e280008000800 */
[----:B------:R3:W4:Y:S01]  /*0080*/  LDC.64 R2, c[0x4][R0] ;  /* 0x0100000000027b82 */ /* 0x0007220000000a00 */
[----:B------:R-:W5:Y:S01]  /*0090*/  LDCU.64 UR6, c[0x4][0x8] ;  /* 0x01000100ff0677ac */ /* 0x000f620008000a00 */
[----:B0-----:R-:W-:Y:S01]  /*00a0*/  IADD3 R6, P0, PT, R1, UR4, RZ ;  /* 0x0000000401067c10 */ /* 0x001fe2000ff1e0ff */
[----:B-----5:R-:W-:Y:S01]  /*00b0*/  IMAD.U32 R4, RZ, RZ, UR6 ;  /* 0x00000006ff047e24 */ /* 0x020fe2000f8e00ff */
[----:B------:R-:W-:-:S03]  /*00c0*/  MOV R5, UR7 ;  /* 0x0000000700057c02 */ /* 0x000fc60008000f00 */
[----:B--2---:R-:W-:Y:S02]  /*00d0*/  IMAD.X R7, RZ, RZ, UR5, P0 ;  /* 0x00000005ff077e24 */ /* 0x004fe400080e06ff */
[----:B-1----:R-:W-:-:S05]  /*00e0*/  IMAD R11, R9, R10, R8 ;  /* 0x0000000a090b7224 */ /* 0x002fca00078e0208 */
[----:B------:R3:W-:Y:S02]  /*00f0*/  STL.128 [R1], R8 ;  /* 0x0000000801007387 */ /* 0x0007e40000100c00 */
[----:B------:R-:W-:-:S07]  /*0100*/  LEPC R20, `(.L_x_0) ;  /* 0x000000001014794e */ /* 0x000fce0000000000 */
[----:B---34-:R-:W-:Y:S05]  /*0110*/  CALL.ABS.NOINC R2 ;  /* 0x0000000002007343 */ /* 0x018fea0003c00000 */
.L_x_0:
[----:B------:R-:W-:Y:S05]  /*0120*/  EXIT ;  /* 0x000000000000794d */ /* 0x000fea0003800000 */
.L_x_1:
[----:B------:R-:W-:-:S00]  /*0130*/  BRA `(.L_x_1) ;  /* 0xfffffffc00fc7947 */ /* 0x000fc0000383ffff */
[----:B------:R-:W-:-:S00]  /*0140*/  NOP ;  /* 0x0000000000007918 */ /* 0x000fc00000000000 */
        /* <DEDUP_REMOVED lines=11> */
.L_x_2:


//--------------------- .nv.global.init           --------------------------
	.section	.nv.global.init,"aw",@progbits
.nv.global.init:
	.type		$str,@object
	.size		$str,(.L_0 - $str)
$str:
        /*0000*/ 	.byte	0x54, 0x68, 0x72, 0x65, 0x61, 0x64, 0x49, 0x64, 0x78, 0x3a, 0x20, 0x25, 0x64, 0x2c, 0x20, 0x62
        /*0010*/ 	.byte	0x6c, 0x6f, 0x63, 0x6b, 0x49, 0x64, 0x78, 0x3a, 0x20, 0x25, 0x64, 0x2c, 0x20, 0x42, 0x6c, 0x6f
        /*0020*/ 	.byte	0x63, 0x6b, 0x44, 0x69, 0x6d, 0x3a, 0x20, 0x25, 0x64, 0x2c, 0x20, 0x45, 0x66, 0x66, 0x65, 0x63
        /*0030*/ 	.byte	0x74, 0x69, 0x76, 0x65, 0x20, 0x54, 0x68, 0x72, 0x65, 0x61, 0x64, 0x20, 0x49, 0x44, 0x3a, 0x20
        /*0040*/ 	.byte	0x25, 0x64, 0x0a, 0x00
.L_0:


//--------------------- .nv.shared.reserved.0     --------------------------
	.section	.nv.shared.reserved.0,"aw",@nobits
	.weak		__nv_reservedSMEM_offset_0_alias
	.size		__nv_reservedSMEM_offset_0_alias, 0, 64
	.other		__nv_reservedSMEM_offset_0_alias,@"STO_CUDA_RESERVED_SHARED STV_DEFAULT"
__nv_reservedSMEM_offset_0_alias:
	.zero		0
	.zero		64


//--------------------- .nv.constant0._Z10threadInfov --------------------------
	.section	.nv.constant0._Z10threadInfov,"a",@progbits
	.sectionflags	@""
	.align	4
.nv.constant0._Z10threadInfov:
	.zero		896


//--------------------- SYMBOLS --------------------------

	.type		.nv.reservedSmem.offset0,@object
	.size		.nv.reservedSmem.offset0,0x4
	.type		vprintf,@function
